//
// Generated by NVIDIA NVVM Compiler
//
// Compiler Build ID: CL-36424714
// Cuda compilation tools, release 13.0, V13.0.88
// Based on NVVM 20.0.0
//

.version 9.0
.target sm_100
.address_size 64

	// .globl	default_function_kernel

.visible .entry default_function_kernel(
	.param .u64 .ptr .align 1 default_function_kernel_param_0,
	.param .u64 .ptr .align 1 default_function_kernel_param_1
)
.maxntid 64
{
	.reg .b32 	%r<16>;
	.reg .b32 	%f<2>;
	.reg .b64 	%rd<9>;

	ld.param.u64 	%rd1, [default_function_kernel_param_0];
	ld.param.u64 	%rd2, [default_function_kernel_param_1];
	cvta.to.global.u64 	%rd3, %rd1;
	cvta.to.global.u64 	%rd4, %rd2;
	mov.u32 	%r1, %ctaid.x;
	shl.b32 	%r2, %r1, 6;
	mov.u32 	%r3, %tid.x;
	or.b32  	%r4, %r2, %r3;
	mul.hi.u32 	%r5, %r4, -2004318071;
	shr.u32 	%r6, %r5, 8;
	mul.lo.s32 	%r7, %r6, 480;
	sub.s32 	%r8, %r4, %r7;
	shl.b32 	%r9, %r1, 1;
	shr.u32 	%r10, %r3, 5;
	or.b32  	%r11, %r9, %r10;
	mul.hi.u32 	%r12, %r11, -2004318071;
	shr.u32 	%r13, %r12, 3;
	mad.lo.s32 	%r14, %r13, -480, %r8;
	add.s32 	%r15, %r14, 8160;
	mul.wide.s32 	%rd5, %r15, 4;
	add.s64 	%rd6, %rd4, %rd5;
	ld.global.nc.f32 	%f1, [%rd6];
	mul.wide.u32 	%rd7, %r4, 4;
	add.s64 	%rd8, %rd3, %rd7;
	st.global.f32 	[%rd8], %f1;
	ret;

}


// ===== COMPILED SASS (sm_100) =====

	.target	sm_100

	.elftype	@"ET_EXEC"


//--------------------- .note.nv.tkinfo           --------------------------
	.section	.note.nv.tkinfo,"",@"SHT_NOTE"
	.sectionflags	@"SHF_NOTE_NV_TKINFO"
	.tkinfo
        /*0018*/ 	.word	0x00000002
        /*0030*/ 	.string	""
        /*0030*/ 	.string	"ptxas"
        /*0030*/ 	.string	"Cuda compilation tools, release 13.0, V13.0.88"
        /*0030*/ 	.string	"Build cuda_13.0.r13.0/compiler.36424714_0"
        /*0030*/ 	.string	"-arch sm_100 -m 64 "



//--------------------- .note.nv.cuinfo           --------------------------
	.section	.note.nv.cuinfo,"",@"SHT_NOTE"
	.sectionflags	@"SHF_NOTE_NV_CUINFO"
        /*0018*/ 	.short	0x0002
        /*001a*/ 	.short	0x0064
        /*001c*/ 	.short	0x0082
	.zero		2


//--------------------- .nv.info                  --------------------------
	.section	.nv.info,"",@"SHT_CUDA_INFO"
	.align	4


	//----- nvinfo : EIATTR_REGCOUNT
	.align		4
        /*0000*/ 	.byte	0x04, 0x2f
        /*0002*/ 	.short	(.L_1 - .L_0)
	.align		4
.L_0:
        /*0004*/ 	.word	index@(default_function_kernel)
        /*0008*/ 	.word	0x0000000a


	//----- nvinfo : EIATTR_FRAME_SIZE
	.align		4
.L_1:
        /*000c*/ 	.byte	0x04, 0x11
        /*000e*/ 	.short	(.L_3 - .L_2)
	.align		4
.L_2:
        /*0010*/ 	.word	index@(default_function_kernel)
        /*0014*/ 	.word	0x00000000


	//----- nvinfo : EIATTR_MIN_STACK_SIZE
	.align		4
.L_3:
        /*0018*/ 	.byte	0x04, 0x12
        /*001a*/ 	.short	(.L_5 - .L_4)
	.align		4
.L_4:
        /*001c*/ 	.word	index@(default_function_kernel)
        /*0020*/ 	.word	0x00000000
.L_5:


//--------------------- .nv.compat                --------------------------
	.section	.nv.compat,"",@"SHT_CUDA_COMPAT_INFO"
	.align	4
        /*0000*/ 	.byte	0x02, 0x09, 0x00, 0x00, 0x02, 0x02, 0x01, 0x00, 0x02, 0x05, 0x05, 0x00, 0x03, 0x07, 0x01, 0x01
        /*0010*/ 	.byte	0x02, 0x03, 0x00, 0x00, 0x02, 0x06, 0x01, 0x00, 0x04, 0x0b, 0x08, 0x00, 0x09, 0x00, 0x00, 0x00
        /*0020*/ 	.byte	0x00, 0x00, 0x00, 0x00


//--------------------- .nv.info.default_function_kernel --------------------------
	.section	.nv.info.default_function_kernel,"",@"SHT_CUDA_INFO"
	.sectionflags	@""
	.align	4


	//----- nvinfo : EIATTR_CUDA_API_VERSION
	.align		4
        /*0000*/ 	.byte	0x04, 0x37
        /*0002*/ 	.short	(.L_7 - .L_6)
.L_6:
        /*0004*/ 	.word	0x00000082


	//----- nvinfo : EIATTR_KPARAM_INFO
	.align		4
.L_7:
        /*0008*/ 	.byte	0x04, 0x17
        /*000a*/ 	.short	(.L_9 - .L_8)
.L_8:
        /*000c*/ 	.word	0x00000000
        /*0010*/ 	.short	0x0001
        /*0012*/ 	.short	0x0008
        /*0014*/ 	.byte	0x00, 0xf5, 0x21, 0x00


	//----- nvinfo : EIATTR_KPARAM_INFO
	.align		4
.L_9:
        /*0018*/ 	.byte	0x04, 0x17
        /*001a*/ 	.short	(.L_11 - .L_10)
.L_10:
        /*001c*/ 	.word	0x00000000
        /*0020*/ 	.short	0x0000
        /*0022*/ 	.short	0x0000
        /*0024*/ 	.byte	0x00, 0xf5, 0x21, 0x00


	//----- nvinfo : EIATTR_SPARSE_MMA_MASK
	.align		4
.L_11:
        /*0028*/ 	.byte	0x03, 0x50
        /*002a*/ 	.short	0x0000


	//----- nvinfo : EIATTR_MAXREG_COUNT
	.align		4
        /*002c*/ 	.byte	0x03, 0x1b
        /*002e*/ 	.short	0x00ff


	//----- nvinfo : EIATTR_MERCURY_ISA_VERSION
	.align		4
        /*0030*/ 	.byte	0x03, 0x5f
        /*0032*/ 	.short	0x0101


	//----- nvinfo : EIATTR_VRC_CTA_INIT_COUNT
	.align		4
        /*0034*/ 	.byte	0x02, 0x4a
	.zero		1
	.zero		1


	//----- nvinfo : EIATTR_EXIT_INSTR_OFFSETS
	.align		4
        /*0038*/ 	.byte	0x04, 0x1c
        /*003a*/ 	.short	(.L_13 - .L_12)


	//   ....[0]....
.L_12:
        /*003c*/ 	.word	0x00000160


	//----- nvinfo : EIATTR_MAX_THREADS
	.align		4
.L_13:
        /*0040*/ 	.byte	0x04, 0x05
        /*0042*/ 	.short	(.L_15 - .L_14)
.L_14:
        /*0044*/ 	.word	0x00000040
        /*0048*/ 	.word	0x00000001
        /*004c*/ 	.word	0x00000001


	//----- nvinfo : EIATTR_CBANK_PARAM_SIZE
	.align		4
.L_15:
        /*0050*/ 	.byte	0x03, 0x19
        /*0052*/ 	.short	0x0010


	//----- nvinfo : EIATTR_PARAM_CBANK
	.align		4
        /*0054*/ 	.byte	0x04, 0x0a
        /*0056*/ 	.short	(.L_17 - .L_16)
	.align		4
.L_16:
        /*0058*/ 	.word	index@(.nv.constant0.default_function_kernel)
        /*005c*/ 	.short	0x0380
        /*005e*/ 	.short	0x0010


	//----- nvinfo : EIATTR_SW_WAR
	.align		4
.L_17:
        /*0060*/ 	.byte	0x04, 0x36
        /*0062*/ 	.short	(.L_19 - .L_18)
.L_18:
        /*0064*/ 	.word	0x00000008
.L_19:


//--------------------- .nv.callgraph             --------------------------
	.section	.nv.callgraph,"",@"SHT_CUDA_CALLGRAPH"
	.align	4
	.sectionentsize	8
	.align		4
        /*0000*/ 	.word	0x00000000
	.align		4
        /*0004*/ 	.word	0xffffffff
	.align		4
        /*0008*/ 	.word	0x00000000
	.align		4
        /*000c*/ 	.word	0xfffffffe
	.align		4
        /*0010*/ 	.word	0x00000000
	.align		4
        /*0014*/ 	.word	0xfffffffd
	.align		4
        /*0018*/ 	.word	0x00000000
	.align		4
        /*001c*/ 	.word	0xfffffffc


//--------------------- .text.default_function_kernel --------------------------
	.section	.text.default_function_kernel,"ax",@progbits
	.align	128
        .global         default_function_kernel
        .type           default_function_kernel,@function
        .size           default_function_kernel,(.L_x_1 - default_function_kernel)
        .other          default_function_kernel,@"STO_CUDA_ENTRY STV_DEFAULT"
default_function_kernel:
.text.default_function_kernel:
[----:B------:R-:W-:Y:S01]  /*0000*/  LDC R1, c[0x0][0x37c] ;  /* 0x0000df00ff017b82 */ /* 0x000fe20000000800 */
[----:B------:R-:W0:Y:S07]  /*0010*/  S2R R7, SR_TID.X ;  /* 0x0000000000077919 */ /* 0x000e2e0000002100 */
[----:B------:R-:W1:Y:S08]  /*0020*/  S2UR UR4, SR_CTAID.X ;  /* 0x00000000000479c3 */ /* 0x000e700000002500 */
[----:B------:R-:W2:Y:S01]  /*0030*/  LDC.64 R2, c[0x0][0x388] ;  /* 0x0000e200ff027b82 */ /* 0x000ea20000000a00 */
[----:B-1----:R-:W-:-:S02]  /*0040*/  USHF.L.U32 UR5, UR4, 0x6, URZ ;  /* 0x0000000604057899 */ /* 0x002fc400080006ff */
[----:B------:R-:W-:Y:S01]  /*0050*/  USHF.L.U32 UR4, UR4, 0x1, URZ ;  /* 0x0000000104047899 */ /* 0x000fe200080006ff */
[----:B0-----:R-:W-:-:S03]  /*0060*/  SHF.R.U32.HI R0, RZ, 0x5, R7 ;  /* 0x00000005ff007819 */ /* 0x001fc60000011607 */
[----:B------:R-:W-:Y:S02]  /*0070*/  LOP3.LUT R7, R7, UR5, RZ, 0xfc, !PT ;  /* 0x0000000507077c12 */ /* 0x000fe4000f8efcff */
[----:B------:R-:W-:-:S05]  /*0080*/  LOP3.LUT R4, R0, UR4, RZ, 0xfc, !PT ;  /* 0x0000000400047c12 */ /* 0x000fca000f8efcff */
[----:B------:R-:W0:Y:S01]  /*0090*/  LDCU.64 UR4, c[0x0][0x358] ;  /* 0x00006b00ff0477ac */ /* 0x000e220008000a00 */
[----:B------:R-:W-:-:S04]  /*00a0*/  IMAD.HI.U32 R0, R7, -0x77777777, RZ ;  /* 0x8888888907007827 */ /* 0x000fc800078e00ff */
[----:B------:R-:W-:Y:S01]  /*00b0*/  IMAD.HI.U32 R4, R4, -0x77777777, RZ ;  /* 0x8888888904047827 */ /* 0x000fe200078e00ff */
[----:B------:R-:W-:-:S04]  /*00c0*/  SHF.R.U32.HI R0, RZ, 0x8, R0 ;  /* 0x00000008ff007819 */ /* 0x000fc80000011600 */
[----:B------:R-:W-:Y:S01]  /*00d0*/  SHF.R.U32.HI R5, RZ, 0x3, R4 ;  /* 0x00000003ff057819 */ /* 0x000fe20000011604 */
[----:B------:R-:W-:-:S04]  /*00e0*/  IMAD R0, R0, -0x1e0, R7 ;  /* 0xfffffe2000007824 */ /* 0x000fc800078e0207 */
[----:B------:R-:W-:-:S05]  /*00f0*/  IMAD R0, R5, -0x1e0, R0 ;  /* 0xfffffe2005007824 */ /* 0x000fca00078e0200 */
[----:B------:R-:W-:-:S05]  /*0100*/  IADD3 R5, PT, PT, R0, 0x1fe0, RZ ;  /* 0x00001fe000057810 */ /* 0x000fca0007ffe0ff */
[----:B--2---:R-:W-:Y:S02]  /*0110*/  IMAD.WIDE R2, R5, 0x4, R2 ;  /* 0x0000000405027825 */ /* 0x004fe400078e0202 */
[----:B------:R-:W1:Y:S04]  /*0120*/  LDC.64 R4, c[0x0][0x380] ;  /* 0x0000e000ff047b82 */ /* 0x000e680000000a00 */
[----:B0-----:R-:W2:Y:S01]  /*0130*/  LDG.E.CONSTANT R3, desc[UR4][R2.64] ;  /* 0x0000000402037981 */ /* 0x001ea2000c1e9900 */
[----:B-1----:R-:W-:-:S05]  /*0140*/  IMAD.WIDE.U32 R4, R7, 0x4, R4 ;  /* 0x0000000407047825 */ /* 0x002fca00078e0004 */
[----:B--2---:R-:W-:Y:S01]  /*0150*/  STG.E desc[UR4][R4.64], R3 ;  /* 0x0000000304007986 */ /* 0x004fe2000c101904 */
[----:B------:R-:W-:Y:S05]  /*0160*/  EXIT ;  /* 0x000000000000794d */ /* 0x000fea0003800000 */
.L_x_0:
[----:B------:R-:W-:-:S00]  /*0170*/  BRA `(.L_x_0) ;  /* 0xfffffffc00fc7947 */ /* 0x000fc0000383ffff */
[----:B------:R-:W-:-:S00]  /*0180*/  NOP ;  /* 0x0000000000007918 */ /* 0x000fc00000000000 */
[----:B------:R-:W-:-:S00]  /*0190*/  NOP ;  /* 0x0000000000007918 */ /* 0x000fc00000000000 */
[----:B------:R-:W-:-:S00]  /*01a0*/  NOP ;  /* 0x0000000000007918 */ /* 0x000fc00000000000 */
[----:B------:R-:W-:-:S00]  /*01b0*/  NOP ;  /* 0x0000000000007918 */ /* 0x000fc00000000000 */
[----:B------:R-:W-:-:S00]  /*01c0*/  NOP ;  /* 0x0000000000007918 */ /* 0x000fc00000000000 */
[----:B------:R-:W-:-:S00]  /*01d0*/  NOP ;  /* 0x0000000000007918 */ /* 0x000fc00000000000 */
[----:B------:R-:W-:-:S00]  /*01e0*/  NOP ;  /* 0x0000000000007918 */ /* 0x000fc00000000000 */
[----:B------:R-:W-:-:S00]  /*01f0*/  NOP ;  /* 0x0000000000007918 */ /* 0x000fc00000000000 */
.L_x_1:


//--------------------- .nv.shared.reserved.0     --------------------------
	.section	.nv.shared.reserved.0,"aw",@nobits
	.weak		__nv_reservedSMEM_offset_0_alias
	.size		__nv_reservedSMEM_offset_0_alias, 0, 64
	.other		__nv_reservedSMEM_offset_0_alias,@"STO_CUDA_RESERVED_SHARED STV_DEFAULT"
__nv_reservedSMEM_offset_0_alias:
	.zero		0
	.zero		64


//--------------------- .nv.constant0.default_function_kernel --------------------------
	.section	.nv.constant0.default_function_kernel,"a",@progbits
	.sectionflags	@""
	.align	4
.nv.constant0.default_function_kernel:
	.zero		912


//--------------------- SYMBOLS --------------------------

	.type		.nv.reservedSmem.offset0,@object
	.size		.nv.reservedSmem.offset0,0x4
